//
// Generated by NVIDIA NVVM Compiler
//
// Compiler Build ID: CL-36424714
// Cuda compilation tools, release 13.0, V13.0.88
// Based on NVVM 20.0.0
//

.version 9.0
.target sm_100
.address_size 64

	// .globl	_Z18rope_float2_kernelILb1EEvPKfPfS1_PKliiii

.visible .entry _Z18rope_float2_kernelILb1EEvPKfPfS1_PKliiii(
	.param .u64 .ptr .align 1 _Z18rope_float2_kernelILb1EEvPKfPfS1_PKliiii_param_0,
	.param .u64 .ptr .align 1 _Z18rope_float2_kernelILb1EEvPKfPfS1_PKliiii_param_1,
	.param .u64 .ptr .align 1 _Z18rope_float2_kernelILb1EEvPKfPfS1_PKliiii_param_2,
	.param .u64 .ptr .align 1 _Z18rope_float2_kernelILb1EEvPKfPfS1_PKliiii_param_3,
	.param .u32 _Z18rope_float2_kernelILb1EEvPKfPfS1_PKliiii_param_4,
	.param .u32 _Z18rope_float2_kernelILb1EEvPKfPfS1_PKliiii_param_5,
	.param .u32 _Z18rope_float2_kernelILb1EEvPKfPfS1_PKliiii_param_6,
	.param .u32 _Z18rope_float2_kernelILb1EEvPKfPfS1_PKliiii_param_7
)
{
	.reg .pred 	%p<6>;
	.reg .b32 	%r<23>;
	.reg .b32 	%f<10>;
	.reg .b64 	%rd<26>;

	ld.param.u64 	%rd5, [_Z18rope_float2_kernelILb1EEvPKfPfS1_PKliiii_param_0];
	ld.param.u64 	%rd6, [_Z18rope_float2_kernelILb1EEvPKfPfS1_PKliiii_param_1];
	ld.param.u64 	%rd7, [_Z18rope_float2_kernelILb1EEvPKfPfS1_PKliiii_param_2];
	ld.param.u64 	%rd8, [_Z18rope_float2_kernelILb1EEvPKfPfS1_PKliiii_param_3];
	ld.param.u32 	%r13, [_Z18rope_float2_kernelILb1EEvPKfPfS1_PKliiii_param_4];
	ld.param.u32 	%r10, [_Z18rope_float2_kernelILb1EEvPKfPfS1_PKliiii_param_5];
	ld.param.u32 	%r11, [_Z18rope_float2_kernelILb1EEvPKfPfS1_PKliiii_param_6];
	ld.param.u32 	%r12, [_Z18rope_float2_kernelILb1EEvPKfPfS1_PKliiii_param_7];
	mov.u32 	%r1, %ctaid.x;
	mul.lo.s32 	%r14, %r10, %r13;
	setp.ge.s32 	%p1, %r1, %r14;
	@%p1 bra 	$L__BB0_5;
	cvta.to.global.u64 	%rd9, %rd8;
	div.s32 	%r15, %r1, %r10;
	mul.wide.s32 	%rd10, %r15, 8;
	add.s64 	%rd11, %rd9, %rd10;
	ld.global.nc.u64 	%rd12, [%rd11];
	max.s64 	%rd13, %rd12, 0;
	cvt.s64.s32 	%rd14, %r12;
	setp.lt.s64 	%p2, %rd13, %rd14;
	add.s32 	%r16, %r12, -1;
	cvt.u32.u64 	%r17, %rd13;
	selp.b32 	%r18, %r17, %r16, %p2;
	mul.lo.s32 	%r2, %r18, %r11;
	shr.u32 	%r19, %r11, 31;
	add.s32 	%r20, %r11, %r19;
	shr.s32 	%r3, %r20, 1;
	mul.lo.s32 	%r4, %r11, %r1;
	mov.u32 	%r22, %tid.x;
	setp.ge.s32 	%p3, %r22, %r3;
	@%p3 bra 	$L__BB0_5;
	mov.u32 	%r6, %ntid.x;
	cvta.to.global.u64 	%rd1, %rd5;
	cvta.to.global.u64 	%rd2, %rd6;
	cvt.s64.s32 	%rd3, %r4;
	cvt.s64.s32 	%rd4, %r2;
	mul.wide.s32 	%rd24, %r3, 4;
$L__BB0_3:
	shl.b32 	%r8, %r22, 1;
	or.b32  	%r21, %r8, 1;
	setp.ge.s32 	%p4, %r21, %r11;
	@%p4 bra 	$L__BB0_5;
	cvt.u64.u32 	%rd17, %r8;
	add.s64 	%rd18, %rd17, %rd3;
	shl.b64 	%rd19, %rd18, 2;
	add.s64 	%rd20, %rd1, %rd19;
	ld.global.nc.v2.f32 	{%f3, %f4}, [%rd20];
	cvt.u64.u32 	%rd21, %r22;
	add.s64 	%rd22, %rd4, %rd21;
	shl.b64 	%rd23, %rd22, 2;
	add.s64 	%rd15, %rd7, %rd23;
	// begin inline asm
	ld.global.nc.f32 %f1, [%rd15];
	// end inline asm
	add.s64 	%rd16, %rd15, %rd24;
	// begin inline asm
	ld.global.nc.f32 %f2, [%rd16];
	// end inline asm
	mul.f32 	%f5, %f3, %f1;
	mul.f32 	%f6, %f4, %f2;
	sub.f32 	%f7, %f5, %f6;
	mul.f32 	%f8, %f3, %f2;
	fma.rn.f32 	%f9, %f4, %f1, %f8;
	add.s64 	%rd25, %rd2, %rd19;
	st.global.v2.f32 	[%rd25], {%f7, %f9};
	add.s32 	%r22, %r22, %r6;
	setp.lt.s32 	%p5, %r22, %r3;
	@%p5 bra 	$L__BB0_3;
$L__BB0_5:
	ret;

}
	// .globl	_Z18rope_float2_kernelILb0EEvPKfPfS1_PKliiii
.visible .entry _Z18rope_float2_kernelILb0EEvPKfPfS1_PKliiii(
	.param .u64 .ptr .align 1 _Z18rope_float2_kernelILb0EEvPKfPfS1_PKliiii_param_0,
	.param .u64 .ptr .align 1 _Z18rope_float2_kernelILb0EEvPKfPfS1_PKliiii_param_1,
	.param .u64 .ptr .align 1 _Z18rope_float2_kernelILb0EEvPKfPfS1_PKliiii_param_2,
	.param .u64 .ptr .align 1 _Z18rope_float2_kernelILb0EEvPKfPfS1_PKliiii_param_3,
	.param .u32 _Z18rope_float2_kernelILb0EEvPKfPfS1_PKliiii_param_4,
	.param .u32 _Z18rope_float2_kernelILb0EEvPKfPfS1_PKliiii_param_5,
	.param .u32 _Z18rope_float2_kernelILb0EEvPKfPfS1_PKliiii_param_6,
	.param .u32 _Z18rope_float2_kernelILb0EEvPKfPfS1_PKliiii_param_7
)
{
	.reg .pred 	%p<17>;
	.reg .b32 	%r<46>;
	.reg .b32 	%f<112>;
	.reg .b64 	%rd<81>;

	ld.param.u64 	%rd8, [_Z18rope_float2_kernelILb0EEvPKfPfS1_PKliiii_param_0];
	ld.param.u64 	%rd9, [_Z18rope_float2_kernelILb0EEvPKfPfS1_PKliiii_param_1];
	ld.param.u64 	%rd10, [_Z18rope_float2_kernelILb0EEvPKfPfS1_PKliiii_param_2];
	ld.param.u64 	%rd11, [_Z18rope_float2_kernelILb0EEvPKfPfS1_PKliiii_param_3];
	ld.param.u32 	%r22, [_Z18rope_float2_kernelILb0EEvPKfPfS1_PKliiii_param_4];
	ld.param.u32 	%r19, [_Z18rope_float2_kernelILb0EEvPKfPfS1_PKliiii_param_5];
	ld.param.u32 	%r20, [_Z18rope_float2_kernelILb0EEvPKfPfS1_PKliiii_param_6];
	ld.param.u32 	%r21, [_Z18rope_float2_kernelILb0EEvPKfPfS1_PKliiii_param_7];
	mov.u32 	%r1, %ctaid.x;
	mul.lo.s32 	%r23, %r19, %r22;
	setp.ge.s32 	%p1, %r1, %r23;
	@%p1 bra 	$L__BB1_27;
	cvta.to.global.u64 	%rd12, %rd11;
	cvta.to.global.u64 	%rd13, %rd8;
	cvta.to.global.u64 	%rd14, %rd10;
	cvta.to.global.u64 	%rd15, %rd9;
	div.s32 	%r24, %r1, %r19;
	mul.wide.s32 	%rd16, %r24, 8;
	add.s64 	%rd17, %rd12, %rd16;
	ld.global.nc.u64 	%rd18, [%rd17];
	max.s64 	%rd19, %rd18, 0;
	cvt.s64.s32 	%rd20, %r21;
	setp.lt.s64 	%p2, %rd19, %rd20;
	add.s32 	%r25, %r21, -1;
	cvt.u32.u64 	%r26, %rd19;
	selp.b32 	%r27, %r26, %r25, %p2;
	mul.lo.s32 	%r28, %r27, %r20;
	mul.wide.s32 	%rd21, %r28, 4;
	add.s64 	%rd1, %rd14, %rd21;
	add.s64 	%rd2, %rd10, %rd21;
	shr.u32 	%r29, %r20, 31;
	add.s32 	%r30, %r20, %r29;
	shr.s32 	%r2, %r30, 1;
	mul.lo.s32 	%r31, %r20, %r1;
	mul.wide.s32 	%rd22, %r31, 4;
	add.s64 	%rd3, %rd13, %rd22;
	add.s64 	%rd4, %rd15, %rd22;
	mov.u32 	%r42, %tid.x;
	setp.ge.s32 	%p3, %r42, %r2;
	@%p3 bra 	$L__BB1_27;
	add.s32 	%r4, %r2, -1;
	mov.u32 	%r5, %ntid.x;
	add.s32 	%r6, %r42, %r5;
	max.u32 	%r32, %r2, %r6;
	setp.lt.u32 	%p4, %r6, %r2;
	selp.u32 	%r33, 1, 0, %p4;
	add.s32 	%r34, %r6, %r33;
	sub.s32 	%r35, %r32, %r34;
	div.u32 	%r36, %r35, %r5;
	add.s32 	%r7, %r36, %r33;
	and.b32  	%r37, %r7, 1;
	setp.eq.b32 	%p5, %r37, 1;
	@%p5 bra 	$L__BB1_10;
	shl.b32 	%r8, %r42, 1;
	setp.ge.u32 	%p6, %r8, %r2;
	mov.u32 	%r42, %r6;
	@%p6 bra 	$L__BB1_10;
	mul.wide.u32 	%rd23, %r8, 4;
	add.s64 	%rd5, %rd3, %rd23;
	ld.global.nc.v2.f32 	{%f2, %f1}, [%rd5];
	setp.lt.u32 	%p7, %r8, %r4;
	@%p7 bra 	$L__BB1_6;
	add.s32 	%r38, %r8, %r2;
	mul.wide.u32 	%rd26, %r38, 4;
	add.s64 	%rd27, %rd3, %rd26;
	ld.global.nc.f32 	%f95, [%rd27];
	add.s64 	%rd24, %rd2, %rd23;
	// begin inline asm
	ld.global.nc.f32 %f98, [%rd24];
	// end inline asm
	mul.wide.s32 	%rd29, %r2, 4;
	add.s64 	%rd25, %rd24, %rd29;
	// begin inline asm
	ld.global.nc.f32 %f97, [%rd25];
	// end inline asm
	mov.f32 	%f99, 0f3F800000;
	mov.f32 	%f94, 0f00000000;
	mov.f32 	%f96, %f94;
	bra.uni 	$L__BB1_7;
$L__BB1_6:
	mul.wide.s32 	%rd30, %r2, 4;
	add.s64 	%rd31, %rd5, %rd30;
	ld.global.nc.v2.f32 	{%f95, %f94}, [%rd31];
	add.s64 	%rd33, %rd1, %rd23;
	ld.global.v2.f32 	{%f98, %f99}, [%rd33];
	add.s64 	%rd34, %rd33, %rd30;
	ld.global.v2.f32 	{%f97, %f96}, [%rd34];
$L__BB1_7:
	setp.lt.u32 	%p8, %r8, %r4;
	mul.f32 	%f62, %f2, %f98;
	mul.f32 	%f63, %f95, %f97;
	sub.f32 	%f18, %f62, %f63;
	mul.f32 	%f64, %f95, %f98;
	fma.rn.f32 	%f19, %f2, %f97, %f64;
	@%p8 bra 	$L__BB1_9;
	add.s64 	%rd36, %rd4, %rd23;
	st.global.f32 	[%rd36], %f18;
	add.s32 	%r39, %r8, %r2;
	mul.wide.u32 	%rd37, %r39, 4;
	add.s64 	%rd38, %rd4, %rd37;
	st.global.f32 	[%rd38], %f19;
	mov.u32 	%r42, %r6;
	bra.uni 	$L__BB1_10;
$L__BB1_9:
	mul.f32 	%f65, %f1, %f99;
	mul.f32 	%f66, %f94, %f96;
	sub.f32 	%f67, %f65, %f66;
	mul.f32 	%f68, %f94, %f99;
	fma.rn.f32 	%f69, %f1, %f96, %f68;
	add.s64 	%rd40, %rd4, %rd23;
	st.global.v2.f32 	[%rd40], {%f18, %f67};
	mul.wide.s32 	%rd41, %r2, 4;
	add.s64 	%rd42, %rd40, %rd41;
	st.global.v2.f32 	[%rd42], {%f19, %f69};
	mov.u32 	%r42, %r6;
$L__BB1_10:
	setp.eq.s32 	%p9, %r7, 0;
	@%p9 bra 	$L__BB1_27;
	add.s32 	%r40, %r5, %r42;
	shl.b32 	%r44, %r40, 1;
	shl.b32 	%r11, %r5, 2;
	shl.b32 	%r43, %r42, 1;
	mul.wide.s32 	%rd49, %r2, 4;
$L__BB1_12:
	setp.ge.s32 	%p10, %r43, %r2;
	@%p10 bra 	$L__BB1_19;
	mul.wide.u32 	%rd43, %r43, 4;
	add.s64 	%rd6, %rd3, %rd43;
	ld.global.nc.v2.f32 	{%f21, %f20}, [%rd6];
	setp.ge.s32 	%p11, %r43, %r4;
	@%p11 bra 	$L__BB1_15;
	add.s64 	%rd50, %rd6, %rd49;
	ld.global.nc.v2.f32 	{%f101, %f100}, [%rd50];
	add.s64 	%rd52, %rd1, %rd43;
	ld.global.v2.f32 	{%f104, %f105}, [%rd52];
	add.s64 	%rd53, %rd52, %rd49;
	ld.global.v2.f32 	{%f103, %f102}, [%rd53];
	bra.uni 	$L__BB1_16;
$L__BB1_15:
	add.s64 	%rd47, %rd6, %rd49;
	ld.global.nc.f32 	%f101, [%rd47];
	add.s64 	%rd44, %rd2, %rd43;
	// begin inline asm
	ld.global.nc.f32 %f104, [%rd44];
	// end inline asm
	add.s64 	%rd45, %rd44, %rd49;
	// begin inline asm
	ld.global.nc.f32 %f103, [%rd45];
	// end inline asm
	mov.f32 	%f105, 0f3F800000;
	mov.f32 	%f100, 0f00000000;
	mov.f32 	%f102, %f100;
$L__BB1_16:
	mul.f32 	%f74, %f21, %f104;
	mul.f32 	%f75, %f101, %f103;
	sub.f32 	%f37, %f74, %f75;
	mul.f32 	%f76, %f101, %f104;
	fma.rn.f32 	%f38, %f21, %f103, %f76;
	@%p11 bra 	$L__BB1_18;
	mul.f32 	%f77, %f20, %f105;
	mul.f32 	%f78, %f100, %f102;
	sub.f32 	%f79, %f77, %f78;
	mul.f32 	%f80, %f100, %f105;
	fma.rn.f32 	%f81, %f20, %f102, %f80;
	add.s64 	%rd59, %rd4, %rd43;
	st.global.v2.f32 	[%rd59], {%f37, %f79};
	add.s64 	%rd61, %rd59, %rd49;
	st.global.v2.f32 	[%rd61], {%f38, %f81};
	bra.uni 	$L__BB1_19;
$L__BB1_18:
	add.s64 	%rd55, %rd4, %rd43;
	st.global.f32 	[%rd55], %f37;
	add.s64 	%rd57, %rd55, %rd49;
	st.global.f32 	[%rd57], %f38;
$L__BB1_19:
	setp.ge.s32 	%p13, %r44, %r2;
	@%p13 bra 	$L__BB1_26;
	mul.wide.u32 	%rd62, %r44, 4;
	add.s64 	%rd7, %rd3, %rd62;
	ld.global.nc.v2.f32 	{%f40, %f39}, [%rd7];
	setp.lt.s32 	%p14, %r44, %r4;
	@%p14 bra 	$L__BB1_22;
	add.s64 	%rd66, %rd7, %rd49;
	ld.global.nc.f32 	%f107, [%rd66];
	add.s64 	%rd63, %rd2, %rd62;
	// begin inline asm
	ld.global.nc.f32 %f110, [%rd63];
	// end inline asm
	add.s64 	%rd64, %rd63, %rd49;
	// begin inline asm
	ld.global.nc.f32 %f109, [%rd64];
	// end inline asm
	mov.f32 	%f111, 0f3F800000;
	mov.f32 	%f106, 0f00000000;
	mov.f32 	%f108, %f106;
	bra.uni 	$L__BB1_23;
$L__BB1_22:
	add.s64 	%rd69, %rd7, %rd49;
	ld.global.nc.v2.f32 	{%f107, %f106}, [%rd69];
	mul.wide.u32 	%rd70, %r44, 4;
	add.s64 	%rd71, %rd1, %rd70;
	ld.global.v2.f32 	{%f110, %f111}, [%rd71];
	add.s64 	%rd72, %rd71, %rd49;
	ld.global.v2.f32 	{%f109, %f108}, [%rd72];
$L__BB1_23:
	mul.f32 	%f86, %f40, %f110;
	mul.f32 	%f87, %f107, %f109;
	sub.f32 	%f56, %f86, %f87;
	mul.f32 	%f88, %f107, %f110;
	fma.rn.f32 	%f57, %f40, %f109, %f88;
	@%p14 bra 	$L__BB1_25;
	add.s64 	%rd74, %rd4, %rd62;
	st.global.f32 	[%rd74], %f56;
	add.s64 	%rd76, %rd74, %rd49;
	st.global.f32 	[%rd76], %f57;
	bra.uni 	$L__BB1_26;
$L__BB1_25:
	mul.f32 	%f89, %f39, %f111;
	mul.f32 	%f90, %f106, %f108;
	sub.f32 	%f91, %f89, %f90;
	mul.f32 	%f92, %f106, %f111;
	fma.rn.f32 	%f93, %f39, %f108, %f92;
	add.s64 	%rd78, %rd4, %rd62;
	st.global.v2.f32 	[%rd78], {%f56, %f91};
	mul.wide.s32 	%rd79, %r2, 4;
	add.s64 	%rd80, %rd78, %rd79;
	st.global.v2.f32 	[%rd80], {%f57, %f93};
$L__BB1_26:
	add.s32 	%r41, %r42, %r5;
	add.s32 	%r42, %r41, %r5;
	add.s32 	%r44, %r44, %r11;
	add.s32 	%r43, %r43, %r11;
	setp.lt.s32 	%p16, %r42, %r2;
	@%p16 bra 	$L__BB1_12;
$L__BB1_27:
	ret;

}


// ===== COMPILED SASS (sm_100) =====

	.target	sm_100

	.elftype	@"ET_EXEC"


//--------------------- .note.nv.tkinfo           --------------------------
	.section	.note.nv.tkinfo,"",@"SHT_NOTE"
	.sectionflags	@"SHF_NOTE_NV_TKINFO"
	.tkinfo
        /*0018*/ 	.word	0x00000002
        /*0030*/ 	.string	""
        /*0030*/ 	.string	"ptxas"
        /*0030*/ 	.string	"Cuda compilation tools, release 13.0, V13.0.88"
        /*0030*/ 	.string	"Build cuda_13.0.r13.0/compiler.36424714_0"
        /*0030*/ 	.string	"-arch sm_100 -m 64 "



//--------------------- .note.nv.cuinfo           --------------------------
	.section	.note.nv.cuinfo,"",@"SHT_NOTE"
	.sectionflags	@"SHF_NOTE_NV_CUINFO"
        /*0018*/ 	.short	0x0002
        /*001a*/ 	.short	0x0064
        /*001c*/ 	.short	0x0082
	.zero		2


//--------------------- .nv.info                  --------------------------
	.section	.nv.info,"",@"SHT_CUDA_INFO"
	.align	4


	//----- nvinfo : EIATTR_REGCOUNT
	.align		4
        /*0000*/ 	.byte	0x04, 0x2f
        /*0002*/ 	.short	(.L_1 - .L_0)
	.align		4
.L_0:
        /*0004*/ 	.word	index@(_Z18rope_float2_kernelILb1EEvPKfPfS1_PKliiii)
        /*0008*/ 	.word	0x00000014


	//----- nvinfo : EIATTR_FRAME_SIZE
	.align		4
.L_1:
        /*000c*/ 	.byte	0x04, 0x11
        /*000e*/ 	.short	(.L_3 - .L_2)
	.align		4
.L_2:
        /*0010*/ 	.word	index@(_Z18rope_float2_kernelILb1EEvPKfPfS1_PKliiii)
        /*0014*/ 	.word	0x00000000


	//----- nvinfo : EIATTR_REGCOUNT
	.align		4
.L_3:
        /*0018*/ 	.byte	0x04, 0x2f
        /*001a*/ 	.short	(.L_5 - .L_4)
	.align		4
.L_4:
        /*001c*/ 	.word	index@(_Z18rope_float2_kernelILb0EEvPKfPfS1_PKliiii)
        /*0020*/ 	.word	0x00000020


	//----- nvinfo : EIATTR_FRAME_SIZE
	.align		4
.L_5:
        /*0024*/ 	.byte	0x04, 0x11
        /*0026*/ 	.short	(.L_7 - .L_6)
	.align		4
.L_6:
        /*0028*/ 	.word	index@(_Z18rope_float2_kernelILb0EEvPKfPfS1_PKliiii)
        /*002c*/ 	.word	0x00000000


	//----- nvinfo : EIATTR_MIN_STACK_SIZE
	.align		4
.L_7:
        /*0030*/ 	.byte	0x04, 0x12
        /*0032*/ 	.short	(.L_9 - .L_8)
	.align		4
.L_8:
        /*0034*/ 	.word	index@(_Z18rope_float2_kernelILb0EEvPKfPfS1_PKliiii)
        /*0038*/ 	.word	0x00000000


	//----- nvinfo : EIATTR_MIN_STACK_SIZE
	.align		4
.L_9:
        /*003c*/ 	.byte	0x04, 0x12
        /*003e*/ 	.short	(.L_11 - .L_10)
	.align		4
.L_10:
        /*0040*/ 	.word	index@(_Z18rope_float2_kernelILb1EEvPKfPfS1_PKliiii)
        /*0044*/ 	.word	0x00000000
.L_11:


//--------------------- .nv.compat                --------------------------
	.section	.nv.compat,"",@"SHT_CUDA_COMPAT_INFO"
	.align	4
        /*0000*/ 	.byte	0x02, 0x09, 0x00, 0x00, 0x02, 0x02, 0x01, 0x00, 0x02, 0x05, 0x05, 0x00, 0x03, 0x07, 0x01, 0x01
        /*0010*/ 	.byte	0x02, 0x03, 0x00, 0x00, 0x02, 0x06, 0x01, 0x00, 0x04, 0x0b, 0x08, 0x00, 0x09, 0x00, 0x00, 0x00
        /*0020*/ 	.byte	0x00, 0x00, 0x00, 0x00


//--------------------- .nv.info._Z18rope_float2_kernelILb0EEvPKfPfS1_PKliiii --------------------------
	.section	.nv.info._Z18rope_float2_kernelILb0EEvPKfPfS1_PKliiii,"",@"SHT_CUDA_INFO"
	.sectionflags	@""
	.align	4


	//----- nvinfo : EIATTR_CUDA_API_VERSION
	.align		4
        /*0000*/ 	.byte	0x04, 0x37
        /*0002*/ 	.short	(.L_13 - .L_12)
.L_12:
        /*0004*/ 	.word	0x00000082


	//----- nvinfo : EIATTR_KPARAM_INFO
	.align		4
.L_13:
        /*0008*/ 	.byte	0x04, 0x17
        /*000a*/ 	.short	(.L_15 - .L_14)
.L_14:
        /*000c*/ 	.word	0x00000000
        /*0010*/ 	.short	0x0007
        /*0012*/ 	.short	0x002c
        /*0014*/ 	.byte	0x00, 0xf0, 0x11, 0x00


	//----- nvinfo : EIATTR_KPARAM_INFO
	.align		4
.L_15:
        /*0018*/ 	.byte	0x04, 0x17
        /*001a*/ 	.short	(.L_17 - .L_16)
.L_16:
        /*001c*/ 	.word	0x00000000
        /*0020*/ 	.short	0x0006
        /*0022*/ 	.short	0x0028
        /*0024*/ 	.byte	0x00, 0xf0, 0x11, 0x00


	//----- nvinfo : EIATTR_KPARAM_INFO
	.align		4
.L_17:
        /*0028*/ 	.byte	0x04, 0x17
        /*002a*/ 	.short	(.L_19 - .L_18)
.L_18:
        /*002c*/ 	.word	0x00000000
        /*0030*/ 	.short	0x0005
        /*0032*/ 	.short	0x0024
        /*0034*/ 	.byte	0x00, 0xf0, 0x11, 0x00


	//----- nvinfo : EIATTR_KPARAM_INFO
	.align		4
.L_19:
        /*0038*/ 	.byte	0x04, 0x17
        /*003a*/ 	.short	(.L_21 - .L_20)
.L_20:
        /*003c*/ 	.word	0x00000000
        /*0040*/ 	.short	0x0004
        /*0042*/ 	.short	0x0020
        /*0044*/ 	.byte	0x00, 0xf0, 0x11, 0x00


	//----- nvinfo : EIATTR_KPARAM_INFO
	.align		4
.L_21:
        /*0048*/ 	.byte	0x04, 0x17
        /*004a*/ 	.short	(.L_23 - .L_22)
.L_22:
        /*004c*/ 	.word	0x00000000
        /*0050*/ 	.short	0x0003
        /*0052*/ 	.short	0x0018
        /*0054*/ 	.byte	0x00, 0xf5, 0x21, 0x00


	//----- nvinfo : EIATTR_KPARAM_INFO
	.align		4
.L_23:
        /*0058*/ 	.byte	0x04, 0x17
        /*005a*/ 	.short	(.L_25 - .L_24)
.L_24:
        /*005c*/ 	.word	0x00000000
        /*0060*/ 	.short	0x0002
        /*0062*/ 	.short	0x0010
        /*0064*/ 	.byte	0x00, 0xf5, 0x21, 0x00


	//----- nvinfo : EIATTR_KPARAM_INFO
	.align		4
.L_25:
        /*0068*/ 	.byte	0x04, 0x17
        /*006a*/ 	.short	(.L_27 - .L_26)
.L_26:
        /*006c*/ 	.word	0x00000000
        /*0070*/ 	.short	0x0001
        /*0072*/ 	.short	0x0008
        /*0074*/ 	.byte	0x00, 0xf5, 0x21, 0x00


	//----- nvinfo : EIATTR_KPARAM_INFO
	.align		4
.L_27:
        /*0078*/ 	.byte	0x04, 0x17
        /*007a*/ 	.short	(.L_29 - .L_28)
.L_28:
        /*007c*/ 	.word	0x00000000
        /*0080*/ 	.short	0x0000
        /*0082*/ 	.short	0x0000
        /*0084*/ 	.byte	0x00, 0xf5, 0x21, 0x00


	//----- nvinfo : EIATTR_SPARSE_MMA_MASK
	.align		4
.L_29:
        /*0088*/ 	.byte	0x03, 0x50
        /*008a*/ 	.short	0x0000


	//----- nvinfo : EIATTR_MAXREG_COUNT
	.align		4
        /*008c*/ 	.byte	0x03, 0x1b
        /*008e*/ 	.short	0x00ff


	//----- nvinfo : EIATTR_MERCURY_ISA_VERSION
	.align		4
        /*0090*/ 	.byte	0x03, 0x5f
        /*0092*/ 	.short	0x0101


	//----- nvinfo : EIATTR_VRC_CTA_INIT_COUNT
	.align		4
        /*0094*/ 	.byte	0x02, 0x4a
	.zero		1
	.zero		1


	//----- nvinfo : EIATTR_EXIT_INSTR_OFFSETS
	.align		4
        /*0098*/ 	.byte	0x04, 0x1c
        /*009a*/ 	.short	(.L_31 - .L_30)


	//   ....[0]....
.L_30:
        /*009c*/ 	.word	0x00000050


	//   ....[1]....
        /*00a0*/ 	.word	0x00000260


	//   ....[2]....
        /*00a4*/ 	.word	0x000007e0


	//   ....[3]....
        /*00a8*/ 	.word	0x00000cd0


	//----- nvinfo : EIATTR_CRS_STACK_SIZE
	.align		4
.L_31:
        /*00ac*/ 	.byte	0x04, 0x1e
        /*00ae*/ 	.short	(.L_33 - .L_32)
.L_32:
        /*00b0*/ 	.word	0x00000000


	//----- nvinfo : EIATTR_CBANK_PARAM_SIZE
	.align		4
.L_33:
        /*00b4*/ 	.byte	0x03, 0x19
        /*00b6*/ 	.short	0x0030


	//----- nvinfo : EIATTR_PARAM_CBANK
	.align		4
        /*00b8*/ 	.byte	0x04, 0x0a
        /*00ba*/ 	.short	(.L_35 - .L_34)
	.align		4
.L_34:
        /*00bc*/ 	.word	index@(.nv.constant0._Z18rope_float2_kernelILb0EEvPKfPfS1_PKliiii)
        /*00c0*/ 	.short	0x0380
        /*00c2*/ 	.short	0x0030


	//----- nvinfo : EIATTR_SW_WAR
	.align		4
.L_35:
        /*00c4*/ 	.byte	0x04, 0x36
        /*00c6*/ 	.short	(.L_37 - .L_36)
.L_36:
        /*00c8*/ 	.word	0x00000008
.L_37:


//--------------------- .nv.info._Z18rope_float2_kernelILb1EEvPKfPfS1_PKliiii --------------------------
	.section	.nv.info._Z18rope_float2_kernelILb1EEvPKfPfS1_PKliiii,"",@"SHT_CUDA_INFO"
	.sectionflags	@""
	.align	4


	//----- nvinfo : EIATTR_CUDA_API_VERSION
	.align		4
        /*0000*/ 	.byte	0x04, 0x37
        /*0002*/ 	.short	(.L_39 - .L_38)
.L_38:
        /*0004*/ 	.word	0x00000082


	//----- nvinfo : EIATTR_KPARAM_INFO
	.align		4
.L_39:
        /*0008*/ 	.byte	0x04, 0x17
        /*000a*/ 	.short	(.L_41 - .L_40)
.L_40:
        /*000c*/ 	.word	0x00000000
        /*0010*/ 	.short	0x0007
        /*0012*/ 	.short	0x002c
        /*0014*/ 	.byte	0x00, 0xf0, 0x11, 0x00


	//----- nvinfo : EIATTR_KPARAM_INFO
	.align		4
.L_41:
        /*0018*/ 	.byte	0x04, 0x17
        /*001a*/ 	.short	(.L_43 - .L_42)
.L_42:
        /*001c*/ 	.word	0x00000000
        /*0020*/ 	.short	0x0006
        /*0022*/ 	.short	0x0028
        /*0024*/ 	.byte	0x00, 0xf0, 0x11, 0x00


	//----- nvinfo : EIATTR_KPARAM_INFO
	.align		4
.L_43:
        /*0028*/ 	.byte	0x04, 0x17
        /*002a*/ 	.short	(.L_45 - .L_44)
.L_44:
        /*002c*/ 	.word	0x00000000
        /*0030*/ 	.short	0x0005
        /*0032*/ 	.short	0x0024
        /*0034*/ 	.byte	0x00, 0xf0, 0x11, 0x00


	//----- nvinfo : EIATTR_KPARAM_INFO
	.align		4
.L_45:
        /*0038*/ 	.byte	0x04, 0x17
        /*003a*/ 	.short	(.L_47 - .L_46)
.L_46:
        /*003c*/ 	.word	0x00000000
        /*0040*/ 	.short	0x0004
        /*0042*/ 	.short	0x0020
        /*0044*/ 	.byte	0x00, 0xf0, 0x11, 0x00


	//----- nvinfo : EIATTR_KPARAM_INFO
	.align		4
.L_47:
        /*0048*/ 	.byte	0x04, 0x17
        /*004a*/ 	.short	(.L_49 - .L_48)
.L_48:
        /*004c*/ 	.word	0x00000000
        /*0050*/ 	.short	0x0003
        /*0052*/ 	.short	0x0018
        /*0054*/ 	.byte	0x00, 0xf5, 0x21, 0x00


	//----- nvinfo : EIATTR_KPARAM_INFO
	.align		4
.L_49:
        /*0058*/ 	.byte	0x04, 0x17
        /*005a*/ 	.short	(.L_51 - .L_50)
.L_50:
        /*005c*/ 	.word	0x00000000
        /*0060*/ 	.short	0x0002
        /*0062*/ 	.short	0x0010
        /*0064*/ 	.byte	0x00, 0xf5, 0x21, 0x00


	//----- nvinfo : EIATTR_KPARAM_INFO
	.align		4
.L_51:
        /*0068*/ 	.byte	0x04, 0x17
        /*006a*/ 	.short	(.L_53 - .L_52)
.L_52:
        /*006c*/ 	.word	0x00000000
        /*0070*/ 	.short	0x0001
        /*0072*/ 	.short	0x0008
        /*0074*/ 	.byte	0x00, 0xf5, 0x21, 0x00


	//----- nvinfo : EIATTR_KPARAM_INFO
	.align		4
.L_53:
        /*0078*/ 	.byte	0x04, 0x17
        /*007a*/ 	.short	(.L_55 - .L_54)
.L_54:
        /*007c*/ 	.word	0x00000000
        /*0080*/ 	.short	0x0000
        /*0082*/ 	.short	0x0000
        /*0084*/ 	.byte	0x00, 0xf5, 0x21, 0x00


	//----- nvinfo : EIATTR_SPARSE_MMA_MASK
	.align		4
.L_55:
        /*0088*/ 	.byte	0x03, 0x50
        /*008a*/ 	.short	0x0000


	//----- nvinfo : EIATTR_MAXREG_COUNT
	.align		4
        /*008c*/ 	.byte	0x03, 0x1b
        /*008e*/ 	.short	0x00ff


	//----- nvinfo : EIATTR_MERCURY_ISA_VERSION
	.align		4
        /*0090*/ 	.byte	0x03, 0x5f
        /*0092*/ 	.short	0x0101


	//----- nvinfo : EIATTR_VRC_CTA_INIT_COUNT
	.align		4
        /*0094*/ 	.byte	0x02, 0x4a
	.zero		1
	.zero		1


	//----- nvinfo : EIATTR_EXIT_INSTR_OFFSETS
	.align		4
        /*0098*/ 	.byte	0x04, 0x1c
        /*009a*/ 	.short	(.L_57 - .L_56)


	//   ....[0]....
.L_56:
        /*009c*/ 	.word	0x00000050


	//   ....[1]....
        /*00a0*/ 	.word	0x000002d0


	//   ....[2]....
        /*00a4*/ 	.word	0x00000390


	//   ....[3]....
        /*00a8*/ 	.word	0x00000520


	//----- nvinfo : EIATTR_CRS_STACK_SIZE
	.align		4
.L_57:
        /*00ac*/ 	.byte	0x04, 0x1e
        /*00ae*/ 	.short	(.L_59 - .L_58)
.L_58:
        /*00b0*/ 	.word	0x00000000


	//----- nvinfo : EIATTR_CBANK_PARAM_SIZE
	.align		4
.L_59:
        /*00b4*/ 	.byte	0x03, 0x19
        /*00b6*/ 	.short	0x0030


	//----- nvinfo : EIATTR_PARAM_CBANK
	.align		4
        /*00b8*/ 	.byte	0x04, 0x0a
        /*00ba*/ 	.short	(.L_61 - .L_60)
	.align		4
.L_60:
        /*00bc*/ 	.word	index@(.nv.constant0._Z18rope_float2_kernelILb1EEvPKfPfS1_PKliiii)
        /*00c0*/ 	.short	0x0380
        /*00c2*/ 	.short	0x0030


	//----- nvinfo : EIATTR_SW_WAR
	.align		4
.L_61:
        /*00c4*/ 	.byte	0x04, 0x36
        /*00c6*/ 	.short	(.L_63 - .L_62)
.L_62:
        /*00c8*/ 	.word	0x00000008
.L_63:


//--------------------- .nv.callgraph             --------------------------
	.section	.nv.callgraph,"",@"SHT_CUDA_CALLGRAPH"
	.align	4
	.sectionentsize	8
	.align		4
        /*0000*/ 	.word	0x00000000
	.align		4
        /*0004*/ 	.word	0xffffffff
	.align		4
        /*0008*/ 	.word	0x00000000
	.align		4
        /*000c*/ 	.word	0xfffffffe
	.align		4
        /*0010*/ 	.word	0x00000000
	.align		4
        /*0014*/ 	.word	0xfffffffd
	.align		4
        /*0018*/ 	.word	0x00000000
	.align		4
        /*001c*/ 	.word	0xfffffffc


//--------------------- .text._Z18rope_float2_kernelILb0EEvPKfPfS1_PKliiii --------------------------
	.section	.text._Z18rope_float2_kernelILb0EEvPKfPfS1_PKliiii,"ax",@progbits
	.align	128
        .global         _Z18rope_float2_kernelILb0EEvPKfPfS1_PKliiii
        .type           _Z18rope_float2_kernelILb0EEvPKfPfS1_PKliiii,@function
        .size           _Z18rope_float2_kernelILb0EEvPKfPfS1_PKliiii,(.L_x_11 - _Z18rope_float2_kernelILb0EEvPKfPfS1_PKliiii)
        .other          _Z18rope_float2_kernelILb0EEvPKfPfS1_PKliiii,@"STO_CUDA_ENTRY STV_DEFAULT"
_Z18rope_float2_kernelILb0EEvPKfPfS1_PKliiii:
.text._Z18rope_float2_kernelILb0EEvPKfPfS1_PKliiii:
[----:B------:R-:W-:Y:S01]  /*0000*/  LDC R1, c[0x0][0x37c] ;  /* 0x0000df00ff017b82 */ /* 0x000fe20000000800 */
[----:B------:R-:W0:Y:S07]  /*0010*/  S2R R4, SR_CTAID.X ;  /* 0x0000000000047919 */ /* 0x000e2e0000002500 */
[----:B------:R-:W1:Y:S02]  /*0020*/  LDC.64 R2, c[0x0][0x3a0] ;  /* 0x0000e800ff027b82 */ /* 0x000e640000000a00 */
[----:B-1----:R-:W-:-:S05]  /*0030*/  IMAD R5, R3, R2, RZ ;  /* 0x0000000203057224 */ /* 0x002fca00078e02ff */
[----:B0-----:R-:W-:-:S13]  /*0040*/  ISETP.GE.AND P0, PT, R4, R5, PT ;  /* 0x000000050400720c */ /* 0x001fda0003f06270 */
[----:B------:R-:W-:Y:S05]  /*0050*/  @P0 EXIT ;  /* 0x000000000000094d */ /* 0x000fea0003800000 */
[----:B------:R-:W-:Y:S01]  /*0060*/  IABS R5, R3 ;  /* 0x0000000300057213 */ /* 0x000fe20000000000 */
[----:B------:R-:W0:Y:S03]  /*0070*/  LDCU.64 UR4, c[0x0][0x358] ;  /* 0x00006b00ff0477ac */ /* 0x000e260008000a00 */
[----:B------:R-:W1:Y:S08]  /*0080*/  I2F.RP R0, R5 ;  /* 0x0000000500007306 */ /* 0x000e700000209400 */
[----:B-1----:R-:W1:Y:S02]  /*0090*/  MUFU.RCP R0, R0 ;  /* 0x0000000000007308 */ /* 0x002e640000001000 */
[----:B-1----:R-:W-:-:S06]  /*00a0*/  IADD3 R6, PT, PT, R0, 0xffffffe, RZ ;  /* 0x0ffffffe00067810 */ /* 0x002fcc0007ffe0ff */
[----:B------:R1:W2:Y:S02]  /*00b0*/  F2I.FTZ.U32.TRUNC.NTZ R7, R6 ;  /* 0x0000000600077305 */ /* 0x0002a4000021f000 */
[----:B-1----:R-:W-:Y:S01]  /*00c0*/  HFMA2 R6, -RZ, RZ, 0, 0 ;  /* 0x00000000ff067431 */ /* 0x002fe200000001ff */
[----:B--2---:R-:W-:-:S05]  /*00d0*/  IADD3 R2, PT, PT, RZ, -R7, RZ ;  /* 0x80000007ff027210 */ /* 0x004fca0007ffe0ff */
[----:B------:R-:W-:Y:S01]  /*00e0*/  IMAD R9, R2, R5, RZ ;  /* 0x0000000502097224 */ /* 0x000fe200078e02ff */
[----:B------:R-:W-:-:S03]  /*00f0*/  IABS R2, R4 ;  /* 0x0000000400027213 */ /* 0x000fc60000000000 */
[----:B------:R-:W-:Y:S02]  /*0100*/  IMAD.HI.U32 R7, R7, R9, R6 ;  /* 0x0000000907077227 */ /* 0x000fe400078e0006 */
[----:B------:R-:W1:Y:S04]  /*0110*/  LDC.64 R8, c[0x0][0x398] ;  /* 0x0000e600ff087b82 */ /* 0x000e680000000a00 */
[----:B------:R-:W-:-:S04]  /*0120*/  IMAD.HI.U32 R7, R7, R2, RZ ;  /* 0x0000000207077227 */ /* 0x000fc800078e00ff */
[----:B------:R-:W-:-:S04]  /*0130*/  IMAD.MOV R0, RZ, RZ, -R7 ;  /* 0x000000ffff007224 */ /* 0x000fc800078e0a07 */
[----:B------:R-:W-:-:S05]  /*0140*/  IMAD R0, R5, R0, R2 ;  /* 0x0000000005007224 */ /* 0x000fca00078e0202 */
[----:B------:R-:W-:-:S13]  /*0150*/  ISETP.GT.U32.AND P1, PT, R5, R0, PT ;  /* 0x000000000500720c */ /* 0x000fda0003f24070 */
[-C--:B------:R-:W-:Y:S02]  /*0160*/  @!P1 IADD3 R0, PT, PT, R0, -R5.reuse, RZ ;  /* 0x8000000500009210 */ /* 0x080fe40007ffe0ff */
[----:B------:R-:W-:Y:S02]  /*0170*/  @!P1 IADD3 R7, PT, PT, R7, 0x1, RZ ;  /* 0x0000000107079810 */ /* 0x000fe40007ffe0ff */
[----:B------:R-:W-:Y:S02]  /*0180*/  ISETP.GE.U32.AND P0, PT, R0, R5, PT ;  /* 0x000000050000720c */ /* 0x000fe40003f06070 */
[----:B------:R-:W-:Y:S02]  /*0190*/  LOP3.LUT R0, R4, R3, RZ, 0x3c, !PT ;  /* 0x0000000304007212 */ /* 0x000fe400078e3cff */
[----:B------:R-:W-:Y:S02]  /*01a0*/  ISETP.NE.AND P1, PT, R3, RZ, PT ;  /* 0x000000ff0300720c */ /* 0x000fe40003f25270 */
[----:B------:R-:W-:-:S07]  /*01b0*/  ISETP.GE.AND P2, PT, R0, RZ, PT ;  /* 0x000000ff0000720c */ /* 0x000fce0003f46270 */
[----:B------:R-:W-:-:S06]  /*01c0*/  @P0 IADD3 R7, PT, PT, R7, 0x1, RZ ;  /* 0x0000000107070810 */ /* 0x000fcc0007ffe0ff */
[----:B------:R-:W-:Y:S01]  /*01d0*/  @!P2 IMAD.MOV R7, RZ, RZ, -R7 ;  /* 0x000000ffff07a224 */ /* 0x000fe200078e0a07 */
[----:B------:R-:W-:-:S05]  /*01e0*/  @!P1 LOP3.LUT R7, RZ, R3, RZ, 0x33, !PT ;  /* 0x00000003ff079212 */ /* 0x000fca00078e33ff */
[----:B-1----:R-:W-:Y:S01]  /*01f0*/  IMAD.WIDE R8, R7, 0x8, R8 ;  /* 0x0000000807087825 */ /* 0x002fe200078e0208 */
[----:B------:R-:W1:Y:S01]  /*0200*/  S2R R3, SR_TID.X ;  /* 0x0000000000037919 */ /* 0x000e620000002100 */
[----:B------:R-:W2:Y:S04]  /*0210*/  LDC.64 R6, c[0x0][0x3a8] ;  /* 0x0000ea00ff067b82 */ /* 0x000ea80000000a00 */
[----:B0-----:R-:W5:Y:S01]  /*0220*/  LDG.E.64.CONSTANT R8, desc[UR4][R8.64] ;  /* 0x0000000408087981 */ /* 0x001f62000c1e9b00 */
[----:B--2---:R-:W-:-:S04]  /*0230*/  LEA.HI R0, R6, R6, RZ, 0x1 ;  /* 0x0000000606007211 */ /* 0x004fc800078f08ff */
[----:B------:R-:W-:-:S04]  /*0240*/  SHF.R.S32.HI R0, RZ, 0x1, R0 ;  /* 0x00000001ff007819 */ /* 0x000fc80000011400 */
[----:B-1----:R-:W-:-:S13]  /*0250*/  ISETP.GE.AND P0, PT, R3, R0, PT ;  /* 0x000000000300720c */ /* 0x002fda0003f06270 */
[----:B------:R-:W-:Y:S05]  /*0260*/  @P0 EXIT ;  /* 0x000000000000094d */ /* 0x000fea0003800000 */
[----:B------:R-:W0:Y:S01]  /*0270*/  LDC R2, c[0x0][0x360] ;  /* 0x0000d800ff027b82 */ /* 0x000e220000000800 */
[----:B------:R-:W-:Y:S01]  /*0280*/  BSSY.RECONVERGENT B0, `(.L_x_0) ;  /* 0x0000055000007945 */ /* 0x000fe20003800200 */
[----:B0-----:R-:W0:Y:S01]  /*0290*/  I2F.U32.RP R13, R2 ;  /* 0x00000002000d7306 */ /* 0x001e220000209000 */
[----:B------:R-:W-:Y:S02]  /*02a0*/  IADD3 R5, PT, PT, R3, R2, RZ ;  /* 0x0000000203057210 */ /* 0x000fe40007ffe0ff */
[----:B------:R-:W-:Y:S02]  /*02b0*/  ISETP.NE.U32.AND P3, PT, R2, RZ, PT ;  /* 0x000000ff0200720c */ /* 0x000fe40003f65070 */
[----:B------:R-:W-:Y:S02]  /*02c0*/  ISETP.GE.U32.AND P0, PT, R5, R0, PT ;  /* 0x000000000500720c */ /* 0x000fe40003f06070 */
[----:B------:R-:W-:Y:S02]  /*02d0*/  VIMNMX.U32 R12, PT, PT, R0, R5, !PT ;  /* 0x00000005000c7248 */ /* 0x000fe40007fe0000 */
[----:B------:R-:W-:-:S02]  /*02e0*/  SEL R14, RZ, 0x1, P0 ;  /* 0x00000001ff0e7807 */ /* 0x000fc40000000000 */
[----:B-----5:R-:W-:Y:S01]  /*02f0*/  ISETP.GT.U32.AND P0, PT, R8, RZ, PT ;  /* 0x000000ff0800720c */ /* 0x020fe20003f04070 */
[----:B0-----:R-:W0:Y:S03]  /*0300*/  MUFU.RCP R13, R13 ;  /* 0x0000000d000d7308 */ /* 0x001e260000001000 */
[----:B------:R-:W-:-:S04]  /*0310*/  ISETP.GT.AND.EX P0, PT, R9, RZ, PT, P0 ;  /* 0x000000ff0900720c */ /* 0x000fc80003f04300 */
[----:B------:R-:W-:Y:S02]  /*0320*/  SEL R9, R9, RZ, P0 ;  /* 0x000000ff09097207 */ /* 0x000fe40000000000 */
[----:B0-----:R-:W-:-:S04]  /*0330*/  IADD3 R10, PT, PT, R13, 0xffffffe, RZ ;  /* 0x0ffffffe0d0a7810 */ /* 0x001fc80007ffe0ff */
[----:B------:R0:W1:Y:S02]  /*0340*/  F2I.FTZ.U32.TRUNC.NTZ R11, R10 ;  /* 0x0000000a000b7305 */ /* 0x000064000021f000 */
[----:B0-----:R-:W-:Y:S01]  /*0350*/  IMAD.MOV.U32 R10, RZ, RZ, RZ ;  /* 0x000000ffff0a7224 */ /* 0x001fe200078e00ff */
[----:B-1----:R-:W-:-:S05]  /*0360*/  IADD3 R15, PT, PT, RZ, -R11, RZ ;  /* 0x8000000bff0f7210 */ /* 0x002fca0007ffe0ff */
[----:B------:R-:W-:-:S04]  /*0370*/  IMAD R15, R15, R2, RZ ;  /* 0x000000020f0f7224 */ /* 0x000fc800078e02ff */
[----:B------:R-:W-:Y:S01]  /*0380*/  IMAD.HI.U32 R16, R11, R15, R10 ;  /* 0x0000000f0b107227 */ /* 0x000fe200078e000a */
[----:B------:R-:W-:Y:S02]  /*0390*/  IADD3 R11, PT, PT, R12, -R5, -R14 ;  /* 0x800000050c0b7210 */ /* 0x000fe40007ffe80e */
[----:B------:R-:W0:Y:S03]  /*03a0*/  LDC.64 R12, c[0x0][0x388] ;  /* 0x0000e200ff0c7b82 */ /* 0x000e260000000a00 */
[----:B------:R-:W-:Y:S01]  /*03b0*/  IMAD.HI.U32 R15, R16, R11, RZ ;  /* 0x0000000b100f7227 */ /* 0x000fe200078e00ff */
[----:B------:R-:W-:Y:S02]  /*03c0*/  SEL R16, R8, RZ, P0 ;  /* 0x000000ff08107207 */ /* 0x000fe40000000000 */
[----:B------:R-:W-:Y:S02]  /*03d0*/  SHF.R.S32.HI R8, RZ, 0x1f, R7 ;  /* 0x0000001fff087819 */ /* 0x000fe40000011407 */
[----:B------:R-:W-:-:S02]  /*03e0*/  IADD3 R10, PT, PT, -R15, RZ, RZ ;  /* 0x000000ff0f0a7210 */ /* 0x000fc40007ffe1ff */
[----:B------:R-:W-:-:S03]  /*03f0*/  ISETP.GE.U32.AND P0, PT, R16, R7, PT ;  /* 0x000000071000720c */ /* 0x000fc60003f06070 */
[----:B------:R-:W-:Y:S01]  /*0400*/  IMAD R11, R2, R10, R11 ;  /* 0x0000000a020b7224 */ /* 0x000fe200078e020b */
[----:B------:R-:W-:Y:S02]  /*0410*/  ISETP.GE.AND.EX P0, PT, R9, R8, PT, P0 ;  /* 0x000000080900720c */ /* 0x000fe40003f06300 */
[----:B------:R-:W1:Y:S02]  /*0420*/  LDC.64 R8, c[0x0][0x380] ;  /* 0x0000e000ff087b82 */ /* 0x000e640000000a00 */
[----:B------:R-:W-:-:S09]  /*0430*/  ISETP.GE.U32.AND P1, PT, R11, R2, PT ;  /* 0x000000020b00720c */ /* 0x000fd20003f26070 */
[----:B------:R-:W-:-:S04]  /*0440*/  @P0 IADD3 R16, PT, PT, R7, -0x1, RZ ;  /* 0xffffffff07100810 */ /* 0x000fc80007ffe0ff */
[-C--:B------:R-:W-:Y:S02]  /*0450*/  @P1 IADD3 R11, PT, PT, R11, -R2.reuse, RZ ;  /* 0x800000020b0b1210 */ /* 0x080fe40007ffe0ff */
[----:B------:R-:W-:Y:S02]  /*0460*/  @P1 IADD3 R15, PT, PT, R15, 0x1, RZ ;  /* 0x000000010f0f1810 */ /* 0x000fe40007ffe0ff */
[-C--:B------:R-:W-:Y:S02]  /*0470*/  ISETP.GE.U32.AND P2, PT, R11, R2.reuse, PT ;  /* 0x000000020b00720c */ /* 0x080fe40003f46070 */
[----:B------:R-:W2:Y:S11]  /*0480*/  LDC.64 R10, c[0x0][0x390] ;  /* 0x0000e400ff0a7b82 */ /* 0x000eb60000000a00 */
[----:B------:R-:W-:Y:S01]  /*0490*/  @P2 VIADD R15, R15, 0x1 ;  /* 0x000000010f0f2836 */ /* 0x000fe20000000000 */
[----:B------:R-:W-:-:S04]  /*04a0*/  @!P3 LOP3.LUT R15, RZ, R2, RZ, 0x33, !PT ;  /* 0x00000002ff0fb212 */ /* 0x000fc800078e33ff */
[----:B------:R-:W-:Y:S01]  /*04b0*/  IADD3 R14, PT, PT, R14, R15, RZ ;  /* 0x0000000f0e0e7210 */ /* 0x000fe20007ffe0ff */
[-C--:B------:R-:W-:Y:S01]  /*04c0*/  IMAD R15, R4, R6.reuse, RZ ;  /* 0x00000006040f7224 */ /* 0x080fe200078e02ff */
[----:B------:R-:W-:Y:S02]  /*04d0*/  IADD3 R4, PT, PT, R0, -0x1, RZ ;  /* 0xffffffff00047810 */ /* 0x000fe40007ffe0ff */
[C---:B------:R-:W-:Y:S01]  /*04e0*/  LOP3.LUT R7, R14.reuse, 0x1, RZ, 0xc0, !PT ;  /* 0x000000010e077812 */ /* 0x040fe200078ec0ff */
[----:B-1----:R-:W-:Y:S01]  /*04f0*/  IMAD.WIDE R8, R15, 0x4, R8 ;  /* 0x000000040f087825 */ /* 0x002fe200078e0208 */
[----:B------:R-:W-:Y:S02]  /*0500*/  ISETP.NE.AND P1, PT, R14, RZ, PT ;  /* 0x000000ff0e00720c */ /* 0x000fe40003f25270 */
[----:B------:R-:W-:Y:S01]  /*0510*/  ISETP.NE.U32.AND P0, PT, R7, 0x1, PT ;  /* 0x000000010700780c */ /* 0x000fe20003f05070 */
[----:B------:R-:W-:-:S04]  /*0520*/  IMAD R7, R16, R6, RZ ;  /* 0x0000000610077224 */ /* 0x000fc800078e02ff */
[----:B--2---:R-:W-:-:S04]  /*0530*/  IMAD.WIDE R10, R7, 0x4, R10 ;  /* 0x00000004070a7825 */ /* 0x004fc800078e020a */
[----:B0-----:R-:W-:-:S04]  /*0540*/  IMAD.WIDE R6, R15, 0x4, R12 ;  /* 0x000000040f067825 */ /* 0x001fc800078e020c */
[----:B------:R-:W-:Y:S05]  /*0550*/  @!P0 BRA `(.L_x_1) ;  /* 0x00000000009c8947 */ /* 0x000fea0003800000 */
[----:B------:R-:W-:Y:S01]  /*0560*/  IMAD.SHL.U32 R27, R3, 0x2, RZ ;  /* 0x00000002031b7824 */ /* 0x000fe200078e00ff */
[----:B------:R-:W-:-:S04]  /*0570*/  MOV R3, R5 ;  /* 0x0000000500037202 */ /* 0x000fc80000000f00 */
[----:B------:R-:W-:-:S13]  /*0580*/  ISETP.GE.U32.AND P0, PT, R27, R0, PT ;  /* 0x000000001b00720c */ /* 0x000fda0003f06070 */
[----:B------:R-:W-:Y:S05]  /*0590*/  @P0 BRA `(.L_x_1) ;  /* 0x00000000008c0947 */ /* 0x000fea0003800000 */
[C---:B------:R-:W-:Y:S01]  /*05a0*/  ISETP.GE.U32.AND P0, PT, R27.reuse, R4, PT ;  /* 0x000000041b00720c */ /* 0x040fe20003f06070 */
[----:B------:R-:W-:-:S04]  /*05b0*/  IMAD.WIDE.U32 R18, R27, 0x4, R10 ;  /* 0x000000041b127825 */ /* 0x000fc800078e000a */
[----:B------:R-:W-:-:S08]  /*05c0*/  IMAD.WIDE R20, R0, 0x4, R18 ;  /* 0x0000000400147825 */ /* 0x000fd000078e0212 */
[----:B------:R-:W-:Y:S01]  /*05d0*/  @P0 IADD3 R29, PT, PT, R0, R27, RZ ;  /* 0x0000001b001d0210 */ /* 0x000fe20007ffe0ff */
[----:B------:R-:W2:Y:S04]  /*05e0*/  @P0 LDG.E.CONSTANT R16, desc[UR4][R20.64] ;  /* 0x0000000414100981 */ /* 0x000ea8000c1e9900 */
[--C-:B------:R-:W-:Y:S01]  /*05f0*/  @P0 IMAD.WIDE.U32 R28, R29, 0x4, R8.reuse ;  /* 0x000000041d1c0825 */ /* 0x100fe200078e0008 */
[----:B------:R0:W3:Y:S04]  /*0600*/  @P0 LDG.E.CONSTANT R14, desc[UR4][R18.64] ;  /* 0x00000004120e0981 */ /* 0x0000e8000c1e9900 */
[----:B------:R-:W2:Y:S01]  /*0610*/  @P0 LDG.E.CONSTANT R12, desc[UR4][R28.64] ;  /* 0x000000041c0c0981 */ /* 0x000ea2000c1e9900 */
[----:B------:R-:W-:Y:S01]  /*0620*/  IMAD.WIDE.U32 R22, R27, 0x4, R8 ;  /* 0x000000041b167825 */ /* 0x000fe200078e0008 */
[----:B------:R-:W-:-:S02]  /*0630*/  @P0 MOV R17, RZ ;  /* 0x000000ff00110202 */ /* 0x000fc40000000f00 */
[----:B------:R-:W-:Y:S01]  /*0640*/  @P0 MOV R13, RZ ;  /* 0x000000ff000d0202 */ /* 0x000fe20000000f00 */
[----:B------:R-:W-:Y:S02]  /*0650*/  @P0 IMAD.MOV.U32 R15, RZ, RZ, 0x3f800000 ;  /* 0x3f800000ff0f0424 */ /* 0x000fe400078e00ff */
[C---:B------:R-:W-:Y:S02]  /*0660*/  @!P0 IMAD.WIDE R24, R0.reuse, 0x4, R22 ;  /* 0x0000000400188825 */ /* 0x040fe400078e0216 */
[----:B------:R-:W4:Y:S04]  /*0670*/  LDG.E.64.CONSTANT R22, desc[UR4][R22.64] ;  /* 0x0000000416167981 */ /* 0x000f28000c1e9b00 */
[----:B------:R-:W2:Y:S04]  /*0680*/  @!P0 LDG.E.64 R16, desc[UR4][R20.64] ;  /* 0x0000000414108981 */ /* 0x000ea8000c1e1b00 */
[----:B------:R-:W3:Y:S04]  /*0690*/  @!P0 LDG.E.64 R14, desc[UR4][R18.64] ;  /* 0x00000004120e8981 */ /* 0x000ee8000c1e1b00 */
[----:B------:R-:W2:Y:S01]  /*06a0*/  @!P0 LDG.E.64.CONSTANT R12, desc[UR4][R24.64] ;  /* 0x00000004180c8981 */ /* 0x000ea2000c1e9b00 */
[----:B0-----:R-:W-:-:S05]  /*06b0*/  @P0 IADD3 R19, PT, PT, R0, R27, RZ ;  /* 0x0000001b00130210 */ /* 0x001fca0007ffe0ff */
[----:B------:R-:W-:-:S04]  /*06c0*/  @P0 IMAD.WIDE.U32 R18, R19, 0x4, R6 ;  /* 0x0000000413120825 */ /* 0x000fc800078e0006 */
[-C--:B--2---:R-:W-:Y:S01]  /*06d0*/  FMUL R3, R16, R12.reuse ;  /* 0x0000000c10037220 */ /* 0x084fe20000400000 */
[----:B---3--:R-:W-:Y:S01]  /*06e0*/  FMUL R29, R14, R12 ;  /* 0x0000000c0e1d7220 */ /* 0x008fe20000400000 */
[----:B------:R-:W-:Y:S01]  /*06f0*/  @!P0 FMUL R26, R17, R13 ;  /* 0x0000000d111a8220 */ /* 0x000fe20000400000 */
[----:B------:R-:W-:Y:S01]  /*0700*/  @!P0 FMUL R28, R13, R15 ;  /* 0x0000000f0d1c8220 */ /* 0x000fe20000400000 */
[----:B------:R-:W-:-:S04]  /*0710*/  IMAD.WIDE.U32 R12, R27, 0x4, R6 ;  /* 0x000000041b0c7825 */ /* 0x000fc800078e0006 */
[C---:B----4-:R-:W-:Y:S01]  /*0720*/  FFMA R14, R22.reuse, R14, -R3 ;  /* 0x0000000e160e7223 */ /* 0x050fe20000000803 */
[----:B------:R-:W-:Y:S01]  /*0730*/  FFMA R16, R22, R16, R29 ;  /* 0x0000001016107223 */ /* 0x000fe2000000001d */
[C---:B------:R-:W-:Y:S01]  /*0740*/  @!P0 FFMA R15, R23.reuse, R15, -R26 ;  /* 0x0000000f170f8223 */ /* 0x040fe2000000081a */
[----:B------:R-:W-:Y:S01]  /*0750*/  @!P0 FFMA R17, R23, R17, R28 ;  /* 0x0000001117118223 */ /* 0x000fe2000000001c */
[----:B------:R-:W-:Y:S01]  /*0760*/  @!P0 IMAD.WIDE R20, R0, 0x4, R12 ;  /* 0x0000000400148825 */ /* 0x000fe200078e020c */
[----:B------:R0:W-:Y:S04]  /*0770*/  @P0 STG.E desc[UR4][R12.64], R14 ;  /* 0x0000000e0c000986 */ /* 0x0001e8000c101904 */
[----:B------:R0:W-:Y:S04]  /*0780*/  @P0 STG.E desc[UR4][R18.64], R16 ;  /* 0x0000001012000986 */ /* 0x0001e8000c101904 */
[----:B------:R0:W-:Y:S04]  /*0790*/  @!P0 STG.E.64 desc[UR4][R12.64], R14 ;  /* 0x0000000e0c008986 */ /* 0x0001e8000c101b04 */
[----:B------:R0:W-:Y:S01]  /*07a0*/  @!P0 STG.E.64 desc[UR4][R20.64], R16 ;  /* 0x0000001014008986 */ /* 0x0001e2000c101b04 */
[----:B------:R-:W-:-:S02]  /*07b0*/  @P0 MOV R3, R5 ;  /* 0x0000000500030202 */ /* 0x000fc40000000f00 */
[----:B------:R-:W-:-:S07]  /*07c0*/  @!P0 MOV R3, R5 ;  /* 0x0000000500038202 */ /* 0x000fce0000000f00 */
.L_x_1:
[----:B------:R-:W-:Y:S05]  /*07d0*/  BSYNC.RECONVERGENT B0 ;  /* 0x0000000000007941 */ /* 0x000fea0003800200 */
.L_x_0:
[----:B------:R-:W-:Y:S05]  /*07e0*/  @!P1 EXIT ;  /* 0x000000000000994d */ /* 0x000fea0003800000 */
[C---:B------:R-:W-:Y:S01]  /*07f0*/  IADD3 R27, PT, PT, R3.reuse, R2, RZ ;  /* 0x00000002031b7210 */ /* 0x040fe20007ffe0ff */
[----:B------:R-:W-:-:S03]  /*0800*/  IMAD.SHL.U32 R5, R3, 0x2, RZ ;  /* 0x0000000203057824 */ /* 0x000fc600078e00ff */
[----:B------:R-:W-:-:S07]  /*0810*/  SHF.L.U32 R27, R27, 0x1, RZ ;  /* 0x000000011b1b7819 */ /* 0x000fce00000006ff */
.L_x_7:
[----:B------:R-:W-:Y:S01]  /*0820*/  ISETP.GE.AND P0, PT, R5, R0, PT ;  /* 0x000000000500720c */ /* 0x000fe20003f06270 */
[----:B------:R-:W-:-:S12]  /*0830*/  BSSY.RECONVERGENT B0, `(.L_x_2) ;  /* 0x0000023000007945 */ /* 0x000fd80003800200 */
[----:B-123--:R-:W-:Y:S05]  /*0840*/  @P0 BRA `(.L_x_3) ;  /* 0x0000000000840947 */ /* 0x00efea0003800000 */
[C---:B------:R-:W-:Y:S01]  /*0850*/  ISETP.GE.AND P0, PT, R5.reuse, R4, PT ;  /* 0x000000040500720c */ /* 0x040fe20003f06270 */
[----:B0-----:R-:W-:-:S04]  /*0860*/  IMAD.WIDE.U32 R12, R5, 0x4, R8 ;  /* 0x00000004050c7825 */ /* 0x001fc800078e0008 */
[----:B------:R-:W-:-:S04]  /*0870*/  IMAD.WIDE.U32 R22, R5, 0x4, R10 ;  /* 0x0000000405167825 */ /* 0x000fc800078e000a */
[C---:B------:R-:W-:Y:S02]  /*0880*/  IMAD.WIDE R24, R0.reuse, 0x4, R12 ;  /* 0x0000000400187825 */ /* 0x040fe400078e020c */
[----:B------:R-:W2:Y:S02]  /*0890*/  LDG.E.64.CONSTANT R12, desc[UR4][R12.64] ;  /* 0x000000040c0c7981 */ /* 0x000ea4000c1e9b00 */
[----:B------:R-:W-:Y:S02]  /*08a0*/  IMAD.WIDE R14, R0, 0x4, R22 ;  /* 0x00000004000e7825 */ /* 0x000fe400078e0216 */
[----:B------:R-:W3:Y:S04]  /*08b0*/  @!P0 LDG.E.64.CONSTANT R16, desc[UR4][R24.64] ;  /* 0x0000000418108981 */ /* 0x000ee8000c1e9b00 */
[----:B------:R-:W3:Y:S04]  /*08c0*/  @!P0 LDG.E.64 R18, desc[UR4][R14.64] ;  /* 0x000000040e128981 */ /* 0x000ee8000c1e1b00 */
[----:B------:R-:W4:Y:S04]  /*08d0*/  @!P0 LDG.E.64 R20, desc[UR4][R22.64] ;  /* 0x0000000416148981 */ /* 0x000f28000c1e1b00 */
[----:B------:R-:W3:Y:S04]  /*08e0*/  @P0 LDG.E.CONSTANT R16, desc[UR4][R24.64] ;  /* 0x0000000418100981 */ /* 0x000ee8000c1e9900 */
[----:B------:R-:W3:Y:S04]  /*08f0*/  @P0 LDG.E.CONSTANT R18, desc[UR4][R14.64] ;  /* 0x000000040e120981 */ /* 0x000ee8000c1e9900 */
[----:B------:R-:W4:Y:S01]  /*0900*/  @P0 LDG.E.CONSTANT R20, desc[UR4][R22.64] ;  /* 0x0000000416140981 */ /* 0x000f22000c1e9900 */
[----:B------:R-:W-:-:S02]  /*0910*/  @P0 MOV R21, 0x3f800000 ;  /* 0x3f80000000150802 */ /* 0x000fc40000000f00 */
[----:B------:R-:W-:Y:S02]  /*0920*/  @P0 MOV R17, RZ ;  /* 0x000000ff00110202 */ /* 0x000fe40000000f00 */
[----:B------:R-:W-:Y:S01]  /*0930*/  @P0 MOV R19, RZ ;  /* 0x000000ff00130202 */ /* 0x000fe20000000f00 */
[-C--:B---3--:R-:W-:Y:S01]  /*0940*/  FMUL R29, R18, R16.reuse ;  /* 0x00000010121d7220 */ /* 0x088fe20000400000 */
[----:B----4-:R-:W-:-:S03]  /*0950*/  FMUL R16, R20, R16 ;  /* 0x0000001014107220 */ /* 0x010fc60000400000 */
[C---:B--2---:R-:W-:Y:S01]  /*0960*/  FFMA R20, R12.reuse, R20, -R29 ;  /* 0x000000140c147223 */ /* 0x044fe2000000081d */
[----:B------:R-:W-:Y:S01]  /*0970*/  FFMA R18, R12, R18, R16 ;  /* 0x000000120c127223 */ /* 0x000fe20000000010 */
[----:B------:R-:W-:Y:S06]  /*0980*/  @P0 BRA `(.L_x_4) ;  /* 0x0000000000240947 */ /* 0x000fec0003800000 */
[----:B------:R-:W-:-:S04]  /*0990*/  IMAD.WIDE.U32 R14, R5, 0x4, R6 ;  /* 0x00000004050e7825 */ /* 0x000fc800078e0006 */
[-C--:B------:R-:W-:Y:S01]  /*09a0*/  FMUL R12, R19, R17.reuse ;  /* 0x00000011130c7220 */ /* 0x080fe20000400000 */
[----:B------:R-:W-:-:S03]  /*09b0*/  FMUL R16, R21, R17 ;  /* 0x0000001115107220 */ /* 0x000fc60000400000 */
[C---:B------:R-:W-:Y:S01]  /*09c0*/  FFMA R21, R13.reuse, R21, -R12 ;  /* 0x000000150d157223 */ /* 0x040fe2000000080c */
[----:B------:R-:W-:Y:S01]  /*09d0*/  FFMA R19, R13, R19, R16 ;  /* 0x000000130d137223 */ /* 0x000fe20000000010 */
[----:B------:R-:W-:-:S03]  /*09e0*/  IMAD.WIDE R12, R0, 0x4, R14 ;  /* 0x00000004000c7825 */ /* 0x000fc600078e020e */
[----:B------:R1:W-:Y:S04]  /*09f0*/  STG.E.64 desc[UR4][R14.64], R20 ;  /* 0x000000140e007986 */ /* 0x0003e8000c101b04 */
[----:B------:R1:W-:Y:S01]  /*0a00*/  STG.E.64 desc[UR4][R12.64], R18 ;  /* 0x000000120c007986 */ /* 0x0003e2000c101b04 */
[----:B------:R-:W-:Y:S05]  /*0a10*/  BRA `(.L_x_3) ;  /* 0x0000000000107947 */ /* 0x000fea0003800000 */
.L_x_4:
[----:B------:R-:W-:-:S05]  /*0a20*/  IMAD.WIDE.U32 R12, R5, 0x4, R6 ;  /* 0x00000004050c7825 */ /* 0x000fca00078e0006 */
[----:B------:R2:W-:Y:S01]  /*0a30*/  STG.E desc[UR4][R12.64], R20 ;  /* 0x000000140c007986 */ /* 0x0005e2000c101904 */
[----:B------:R-:W-:-:S05]  /*0a40*/  IMAD.WIDE R14, R0, 0x4, R12 ;  /* 0x00000004000e7825 */ /* 0x000fca00078e020c */
[----:B------:R2:W-:Y:S02]  /*0a50*/  STG.E desc[UR4][R14.64], R18 ;  /* 0x000000120e007986 */ /* 0x0005e4000c101904 */
.L_x_3:
[----:B------:R-:W-:Y:S05]  /*0a60*/  BSYNC.RECONVERGENT B0 ;  /* 0x0000000000007941 */ /* 0x000fea0003800200 */
.L_x_2:
[----:B------:R-:W-:Y:S01]  /*0a70*/  ISETP.GE.AND P0, PT, R27, R0, PT ;  /* 0x000000001b00720c */ /* 0x000fe20003f06270 */
[----:B------:R-:W-:-:S12]  /*0a80*/  BSSY.RECONVERGENT B0, `(.L_x_5) ;  /* 0x000001f000007945 */ /* 0x000fd80003800200 */
[----:B------:R-:W-:Y:S05]  /*0a90*/  @P0 BRA `(.L_x_6) ;  /* 0x0000000000740947 */ /* 0x000fea0003800000 */
[C---:B------:R-:W-:Y:S01]  /*0aa0*/  ISETP.GE.AND P0, PT, R27.reuse, R4, PT ;  /* 0x000000041b00720c */ /* 0x040fe20003f06270 */
[----:B012---:R-:W-:-:S04]  /*0ab0*/  IMAD.WIDE.U32 R12, R27, 0x4, R10 ;  /* 0x000000041b0c7825 */ /* 0x007fc800078e000a */
[----:B------:R-:W-:-:S04]  /*0ac0*/  IMAD.WIDE.U32 R14, R27, 0x4, R8 ;  /* 0x000000041b0e7825 */ /* 0x000fc800078e0008 */
[----:B------:R-:W-:-:S04]  /*0ad0*/  IMAD.WIDE R16, R0, 0x4, R12 ;  /* 0x0000000400107825 */ /* 0x000fc800078e020c */
[----:B------:R-:W-:Y:S01]  /*0ae0*/  IMAD.WIDE R18, R0, 0x4, R14 ;  /* 0x0000000400127825 */ /* 0x000fe200078e020e */
[----:B------:R-:W2:Y:S04]  /*0af0*/  @P0 LDG.E.CONSTANT R20, desc[UR4][R16.64] ;  /* 0x0000000410140981 */ /* 0x000ea8000c1e9900 */
[----:B------:R-:W2:Y:S04]  /*0b00*/  @P0 LDG.E.CONSTANT R22, desc[UR4][R18.64] ;  /* 0x0000000412160981 */ /* 0x000ea8000c1e9900 */
[----:B------:R-:W3:Y:S01]  /*0b10*/  @P0 LDG.E.CONSTANT R24, desc[UR4][R12.64] ;  /* 0x000000040c180981 */ /* 0x000ee2000c1e9900 */
[----:B------:R-:W-:Y:S01]  /*0b20*/  @P0 IMAD.MOV.U32 R21, RZ, RZ, RZ ;  /* 0x000000ffff150224 */ /* 0x000fe200078e00ff */
[----:B------:R-:W-:-:S02]  /*0b30*/  @P0 MOV R23, RZ ;  /* 0x000000ff00170202 */ /* 0x000fc40000000f00 */
[----:B------:R-:W-:Y:S01]  /*0b40*/  @P0 MOV R25, 0x3f800000 ;  /* 0x3f80000000190802 */ /* 0x000fe20000000f00 */
[----:B------:R-:W4:Y:S04]  /*0b50*/  LDG.E.64.CONSTANT R14, desc[UR4][R14.64] ;  /* 0x000000040e0e7981 */ /* 0x000f28000c1e9b00 */
[----:B------:R0:W2:Y:S04]  /*0b60*/  @!P0 LDG.E.64 R20, desc[UR4][R16.64] ;  /* 0x0000000410148981 */ /* 0x0000a8000c1e1b00 */
[----:B------:R-:W2:Y:S04]  /*0b70*/  @!P0 LDG.E.64.CONSTANT R22, desc[UR4][R18.64] ;  /* 0x0000000412168981 */ /* 0x000ea8000c1e9b00 */
[----:B------:R1:W3:Y:S01]  /*0b80*/  @!P0 LDG.E.64 R24, desc[UR4][R12.64] ;  /* 0x000000040c188981 */ /* 0x0002e2000c1e1b00 */
[----:B------:R-:W-:-:S04]  /*0b90*/  IMAD.WIDE.U32 R28, R27, 0x4, R6 ;  /* 0x000000041b1c7825 */ /* 0x000fc800078e0006 */
[----:B0-----:R-:W-:-:S04]  /*0ba0*/  IMAD.WIDE R16, R0, 0x4, R28 ;  /* 0x0000000400107825 */ /* 0x001fc800078e021c */
[-C--:B--2---:R-:W-:Y:S01]  /*0bb0*/  FMUL R26, R20, R22.reuse ;  /* 0x00000016141a7220 */ /* 0x084fe20000400000 */
[----:B-1----:R-:W-:Y:S01]  /*0bc0*/  @!P0 FMUL R12, R21, R23 ;  /* 0x00000017150c8220 */ /* 0x002fe20000400000 */
[----:B---3--:R-:W-:Y:S01]  /*0bd0*/  FMUL R22, R24, R22 ;  /* 0x0000001618167220 */ /* 0x008fe20000400000 */
[-C--:B------:R-:W-:Y:S01]  /*0be0*/  @!P0 FMUL R23, R23, R25.reuse ;  /* 0x0000001917178220 */ /* 0x080fe20000400000 */
[C---:B----4-:R-:W-:Y:S01]  /*0bf0*/  FFMA R24, R14.reuse, R24, -R26 ;  /* 0x000000180e187223 */ /* 0x050fe2000000081a */
[C---:B------:R-:W-:Y:S01]  /*0c00*/  @!P0 FFMA R25, R15.reuse, R25, -R12 ;  /* 0x000000190f198223 */ /* 0x040fe2000000080c */
[----:B------:R-:W-:Y:S01]  /*0c10*/  FFMA R20, R14, R20, R22 ;  /* 0x000000140e147223 */ /* 0x000fe20000000016 */
[----:B------:R-:W-:Y:S02]  /*0c20*/  @!P0 FFMA R21, R15, R21, R23 ;  /* 0x000000150f158223 */ /* 0x000fe40000000017 */
[----:B------:R3:W-:Y:S04]  /*0c30*/  @P0 STG.E desc[UR4][R28.64], R24 ;  /* 0x000000181c000986 */ /* 0x0007e8000c101904 */
[----:B------:R3:W-:Y:S04]  /*0c40*/  @P0 STG.E desc[UR4][R16.64], R20 ;  /* 0x0000001410000986 */ /* 0x0007e8000c101904 */
[----:B------:R3:W-:Y:S04]  /*0c50*/  @!P0 STG.E.64 desc[UR4][R28.64], R24 ;  /* 0x000000181c008986 */ /* 0x0007e8000c101b04 */
[----:B------:R3:W-:Y:S02]  /*0c60*/  @!P0 STG.E.64 desc[UR4][R16.64], R20 ;  /* 0x0000001410008986 */ /* 0x0007e4000c101b04 */
.L_x_6:
[----:B------:R-:W-:Y:S05]  /*0c70*/  BSYNC.RECONVERGENT B0 ;  /* 0x0000000000007941 */ /* 0x000fea0003800200 */
.L_x_5:
[C---:B------:R-:W-:Y:S02]  /*0c80*/  IADD3 R3, PT, PT, R2.reuse, R3, R2 ;  /* 0x0000000302037210 */ /* 0x040fe40007ffe002 */
[C---:B------:R-:W-:Y:S02]  /*0c90*/  LEA R27, R2.reuse, R27, 0x2 ;  /* 0x0000001b021b7211 */ /* 0x040fe400078e10ff */
[----:B------:R-:W-:Y:S02]  /*0ca0*/  ISETP.GE.AND P0, PT, R3, R0, PT ;  /* 0x000000000300720c */ /* 0x000fe40003f06270 */
[----:B------:R-:W-:-:S11]  /*0cb0*/  LEA R5, R2, R5, 0x2 ;  /* 0x0000000502057211 */ /* 0x000fd600078e10ff */
[----:B------:R-:W-:Y:S05]  /*0cc0*/  @!P0 BRA `(.L_x_7) ;  /* 0xfffffff800d48947 */ /* 0x000fea000383ffff */
[----:B------:R-:W-:Y:S05]  /*0cd0*/  EXIT ;  /* 0x000000000000794d */ /* 0x000fea0003800000 */
.L_x_8:
[----:B------:R-:W-:-:S00]  /*0ce0*/  BRA `(.L_x_8) ;  /* 0xfffffffc00fc7947 */ /* 0x000fc0000383ffff */
[----:B------:R-:W-:-:S00]  /*0cf0*/  NOP ;  /* 0x0000000000007918 */ /* 0x000fc00000000000 */
        /* <DEDUP_REMOVED lines=8> */
.L_x_11:


//--------------------- .text._Z18rope_float2_kernelILb1EEvPKfPfS1_PKliiii --------------------------
	.section	.text._Z18rope_float2_kernelILb1EEvPKfPfS1_PKliiii,"ax",@progbits
	.align	128
        .global         _Z18rope_float2_kernelILb1EEvPKfPfS1_PKliiii
        .type           _Z18rope_float2_kernelILb1EEvPKfPfS1_PKliiii,@function
        .size           _Z18rope_float2_kernelILb1EEvPKfPfS1_PKliiii,(.L_x_12 - _Z18rope_float2_kernelILb1EEvPKfPfS1_PKliiii)
        .other          _Z18rope_float2_kernelILb1EEvPKfPfS1_PKliiii,@"STO_CUDA_ENTRY STV_DEFAULT"
_Z18rope_float2_kernelILb1EEvPKfPfS1_PKliiii:
.text._Z18rope_float2_kernelILb1EEvPKfPfS1_PKliiii:
[----:B------:R-:W-:Y:S01]  /*0000*/  LDC R1, c[0x0][0x37c] ;  /* 0x0000df00ff017b82 */ /* 0x000fe20000000800 */
[----:B------:R-:W0:Y:S07]  /*0010*/  S2R R4, SR_CTAID.X ;  /* 0x0000000000047919 */ /* 0x000e2e0000002500 */
[----:B------:R-:W1:Y:S02]  /*0020*/  LDC.64 R2, c[0x0][0x3a0] ;  /* 0x0000e800ff027b82 */ /* 0x000e640000000a00 */
[----:B-1----:R-:W-:-:S05]  /*0030*/  IMAD R5, R3, R2, RZ ;  /* 0x0000000203057224 */ /* 0x002fca00078e02ff */
[----:B0-----:R-:W-:-:S13]  /*0040*/  ISETP.GE.AND P0, PT, R4, R5, PT ;  /* 0x000000050400720c */ /* 0x001fda0003f06270 */
[----:B------:R-:W-:Y:S05]  /*0050*/  @P0 EXIT ;  /* 0x000000000000094d */ /* 0x000fea0003800000 */
[----:B------:R-:W-:Y:S01]  /*0060*/  IABS R5, R3 ;  /* 0x0000000300057213 */ /* 0x000fe20000000000 */
[----:B------:R-:W0:Y:S01]  /*0070*/  LDCU.64 UR6, c[0x0][0x358] ;  /* 0x00006b00ff0677ac */ /* 0x000e220008000a00 */
[----:B------:R-:W-:Y:S01]  /*0080*/  IABS R8, R4 ;  /* 0x0000000400087213 */ /* 0x000fe20000000000 */
[----:B------:R-:W1:Y:S01]  /*0090*/  S2R R12, SR_TID.X ;  /* 0x00000000000c7919 */ /* 0x000e620000002100 */
[----:B------:R-:W2:Y:S01]  /*00a0*/  I2F.RP R0, R5 ;  /* 0x0000000500007306 */ /* 0x000ea20000209400 */
[----:B------:R-:W3:Y:S07]  /*00b0*/  LDC.64 R10, c[0x0][0x3a8] ;  /* 0x0000ea00ff0a7b82 */ /* 0x000eee0000000a00 */
[----:B--2---:R-:W2:Y:S02]  /*00c0*/  MUFU.RCP R0, R0 ;  /* 0x0000000000007308 */ /* 0x004ea40000001000 */
[----:B--2---:R-:W-:-:S06]  /*00d0*/  VIADD R6, R0, 0xffffffe ;  /* 0x0ffffffe00067836 */ /* 0x004fcc0000000000 */
[----:B------:R2:W4:Y:S02]  /*00e0*/  F2I.FTZ.U32.TRUNC.NTZ R7, R6 ;  /* 0x0000000600077305 */ /* 0x000524000021f000 */
[----:B--2---:R-:W-:Y:S02]  /*00f0*/  IMAD.MOV.U32 R6, RZ, RZ, RZ ;  /* 0x000000ffff067224 */ /* 0x004fe400078e00ff */
[----:B----4-:R-:W-:-:S04]  /*0100*/  IMAD.MOV R2, RZ, RZ, -R7 ;  /* 0x000000ffff027224 */ /* 0x010fc800078e0a07 */
[----:B------:R-:W-:-:S04]  /*0110*/  IMAD R9, R2, R5, RZ ;  /* 0x0000000502097224 */ /* 0x000fc800078e02ff */
[----:B------:R-:W-:-:S06]  /*0120*/  IMAD.HI.U32 R7, R7, R9, R6 ;  /* 0x0000000907077227 */ /* 0x000fcc00078e0006 */
[----:B------:R-:W-:Y:S02]  /*0130*/  IMAD.HI.U32 R2, R7, R8, RZ ;  /* 0x0000000807027227 */ /* 0x000fe400078e00ff */
[----:B------:R-:W2:Y:S02]  /*0140*/  LDC.64 R6, c[0x0][0x398] ;  /* 0x0000e600ff067b82 */ /* 0x000ea40000000a00 */
[----:B------:R-:W-:-:S04]  /*0150*/  IMAD.MOV R0, RZ, RZ, -R2 ;  /* 0x000000ffff007224 */ /* 0x000fc800078e0a02 */
[----:B------:R-:W-:-:S05]  /*0160*/  IMAD R0, R5, R0, R8 ;  /* 0x0000000005007224 */ /* 0x000fca00078e0208 */
[----:B------:R-:W-:-:S13]  /*0170*/  ISETP.GT.U32.AND P2, PT, R5, R0, PT ;  /* 0x000000000500720c */ /* 0x000fda0003f44070 */
[----:B------:R-:W-:Y:S02]  /*0180*/  @!P2 IMAD.IADD R0, R0, 0x1, -R5 ;  /* 0x000000010000a824 */ /* 0x000fe400078e0a05 */
[----:B------:R-:W-:Y:S01]  /*0190*/  @!P2 VIADD R2, R2, 0x1 ;  /* 0x000000010202a836 */ /* 0x000fe20000000000 */
[----:B------:R-:W-:Y:S02]  /*01a0*/  ISETP.NE.AND P2, PT, R3, RZ, PT ;  /* 0x000000ff0300720c */ /* 0x000fe40003f45270 */
[----:B------:R-:W-:Y:S02]  /*01b0*/  ISETP.GE.U32.AND P0, PT, R0, R5, PT ;  /* 0x000000050000720c */ /* 0x000fe40003f06070 */
[----:B------:R-:W-:-:S04]  /*01c0*/  LOP3.LUT R0, R4, R3, RZ, 0x3c, !PT ;  /* 0x0000000304007212 */ /* 0x000fc800078e3cff */
[----:B------:R-:W-:-:S07]  /*01d0*/  ISETP.GE.AND P1, PT, R0, RZ, PT ;  /* 0x000000ff0000720c */ /* 0x000fce0003f26270 */
[----:B------:R-:W-:-:S06]  /*01e0*/  @P0 VIADD R2, R2, 0x1 ;  /* 0x0000000102020836 */ /* 0x000fcc0000000000 */
[----:B------:R-:W-:Y:S01]  /*01f0*/  @!P1 IMAD.MOV R2, RZ, RZ, -R2 ;  /* 0x000000ffff029224 */ /* 0x000fe200078e0a02 */
[----:B------:R-:W-:-:S05]  /*0200*/  @!P2 LOP3.LUT R2, RZ, R3, RZ, 0x33, !PT ;  /* 0x00000003ff02a212 */ /* 0x000fca00078e33ff */
[----:B--2---:R-:W-:-:S06]  /*0210*/  IMAD.WIDE R2, R2, 0x8, R6 ;  /* 0x0000000802027825 */ /* 0x004fcc00078e0206 */
[----:B0-----:R-:W2:Y:S01]  /*0220*/  LDG.E.64.CONSTANT R2, desc[UR6][R2.64] ;  /* 0x0000000602027981 */ /* 0x001ea2000c1e9b00 */
[----:B---3--:R-:W-:Y:S02]  /*0230*/  LEA.HI R0, R10, R10, RZ, 0x1 ;  /* 0x0000000a0a007211 */ /* 0x008fe400078f08ff */
[----:B------:R-:W-:Y:S02]  /*0240*/  SHF.R.S32.HI R5, RZ, 0x1f, R11 ;  /* 0x0000001fff057819 */ /* 0x000fe4000001140b */
[----:B------:R-:W-:-:S04]  /*0250*/  SHF.R.S32.HI R0, RZ, 0x1, R0 ;  /* 0x00000001ff007819 */ /* 0x000fc80000011400 */
[----:B-1----:R-:W-:Y:S02]  /*0260*/  ISETP.GE.AND P1, PT, R12, R0, PT ;  /* 0x000000000c00720c */ /* 0x002fe40003f26270 */
[----:B--2---:R-:W-:-:S04]  /*0270*/  ISETP.GT.U32.AND P0, PT, R2, RZ, PT ;  /* 0x000000ff0200720c */ /* 0x004fc80003f04070 */
[----:B------:R-:W-:-:S04]  /*0280*/  ISETP.GT.AND.EX P0, PT, R3, RZ, PT, P0 ;  /* 0x000000ff0300720c */ /* 0x000fc80003f04300 */
[----:B------:R-:W-:Y:S02]  /*0290*/  SEL R6, R2, RZ, P0 ;  /* 0x000000ff02067207 */ /* 0x000fe40000000000 */
[----:B------:R-:W-:Y:S02]  /*02a0*/  SEL R8, R3, RZ, P0 ;  /* 0x000000ff03087207 */ /* 0x000fe40000000000 */
[----:B------:R-:W-:-:S04]  /*02b0*/  ISETP.GE.U32.AND P0, PT, R6, R11, PT ;  /* 0x0000000b0600720c */ /* 0x000fc80003f06070 */
[----:B------:R-:W-:Y:S01]  /*02c0*/  ISETP.GE.AND.EX P0, PT, R8, R5, PT, P0 ;  /* 0x000000050800720c */ /* 0x000fe20003f06300 */
[----:B------:R-:W-:-:S12]  /*02d0*/  @P1 EXIT ;  /* 0x000000000000194d */ /* 0x000fd80003800000 */
[----:B------:R-:W-:Y:S01]  /*02e0*/  @P0 VIADD R6, R11, 0xffffffff ;  /* 0xffffffff0b060836 */ /* 0x000fe20000000000 */
[----:B------:R-:W0:Y:S01]  /*02f0*/  LDCU UR4, c[0x0][0x360] ;  /* 0x00006c00ff0477ac */ /* 0x000e220008000800 */
[-C--:B------:R-:W-:Y:S02]  /*0300*/  IMAD R4, R4, R10.reuse, RZ ;  /* 0x0000000a04047224 */ /* 0x080fe400078e02ff */
[----:B------:R-:W-:Y:S01]  /*0310*/  IMAD R5, R6, R10, RZ ;  /* 0x0000000a06057224 */ /* 0x000fe200078e02ff */
[----:B------:R-:W1:Y:S04]  /*0320*/  LDCU UR5, c[0x0][0x3a8] ;  /* 0x00007500ff0577ac */ /* 0x000e680008000800 */
[----:B------:R-:W-:Y:S01]  /*0330*/  SHF.R.S32.HI R17, RZ, 0x1f, R5 ;  /* 0x0000001fff117819 */ /* 0x000fe20000011405 */
[----:B------:R-:W2:Y:S01]  /*0340*/  LDCU.64 UR12, c[0x0][0x390] ;  /* 0x00007200ff0c77ac */ /* 0x000ea20008000a00 */
[----:B------:R-:W3:Y:S05]  /*0350*/  LDCU.128 UR8, c[0x0][0x380] ;  /* 0x00007000ff0877ac */ /* 0x000eea0008000c00 */
.L_x_9:
[----:B----4-:R-:W-:-:S04]  /*0360*/  IMAD.SHL.U32 R11, R12, 0x2, RZ ;  /* 0x000000020c0b7824 */ /* 0x010fc800078e00ff */
[----:B------:R-:W-:-:S05]  /*0370*/  VIADD R2, R11, 0x1 ;  /* 0x000000010b027836 */ /* 0x000fca0000000000 */
[----:B-1----:R-:W-:-:S13]  /*0380*/  ISETP.GE.AND P0, PT, R2, UR5, PT ;  /* 0x0000000502007c0c */ /* 0x002fda000bf06270 */
[----:B0-23--:R-:W-:Y:S05]  /*0390*/  @P0 EXIT ;  /* 0x000000000000094d */ /* 0x00dfea0003800000 */
[----:B------:R-:W-:Y:S02]  /*03a0*/  IADD3 R3, P1, PT, R5, R12, RZ ;  /* 0x0000000c05037210 */ /* 0x000fe40007f3e0ff */
[----:B------:R-:W-:-:S03]  /*03b0*/  IADD3 R11, P0, PT, R4, R11, RZ ;  /* 0x0000000b040b7210 */ /* 0x000fc60007f1e0ff */
[----:B------:R-:W-:Y:S01]  /*03c0*/  IMAD.X R6, RZ, RZ, R17, P1 ;  /* 0x000000ffff067224 */ /* 0x000fe200008e0611 */
[----:B------:R-:W-:Y:S01]  /*03d0*/  LEA R2, P1, R3, UR12, 0x2 ;  /* 0x0000000c03027c11 */ /* 0x000fe2000f8210ff */
[----:B------:R-:W-:Y:S01]  /*03e0*/  IMAD.SHL.U32 R10, R11, 0x4, RZ ;  /* 0x000000040b0a7824 */ /* 0x000fe200078e00ff */
[----:B------:R-:W-:Y:S02]  /*03f0*/  LEA.HI.X.SX32 R8, R4, RZ, 0x1, P0 ;  /* 0x000000ff04087211 */ /* 0x000fe400000f0eff */
[----:B------:R-:W-:Y:S02]  /*0400*/  LEA.HI.X R3, R3, UR13, R6, 0x2, P1 ;  /* 0x0000000d03037c11 */ /* 0x000fe400088f1406 */
[----:B------:R-:W-:Y:S02]  /*0410*/  SHF.L.U64.HI R11, R11, 0x2, R8 ;  /* 0x000000020b0b7819 */ /* 0x000fe40000010208 */
[----:B------:R-:W-:Y:S01]  /*0420*/  IADD3 R8, P0, PT, R10, UR8, RZ ;  /* 0x000000080a087c10 */ /* 0x000fe2000ff1e0ff */
[----:B------:R-:W-:-:S02]  /*0430*/  IMAD.WIDE R6, R0, 0x4, R2 ;  /* 0x0000000400067825 */ /* 0x000fc400078e0202 */
[----:B------:R-:W2:Y:S01]  /*0440*/  LDG.E.CONSTANT R2, desc[UR6][R2.64] ;  /* 0x0000000602027981 */ /* 0x000ea2000c1e9900 */
[----:B------:R-:W-:-:S03]  /*0450*/  IADD3.X R9, PT, PT, R11, UR9, RZ, P0, !PT ;  /* 0x000000090b097c10 */ /* 0x000fc600087fe4ff */
[----:B------:R-:W3:Y:S04]  /*0460*/  LDG.E.CONSTANT R6, desc[UR6][R6.64] ;  /* 0x0000000606067981 */ /* 0x000ee8000c1e9900 */
[----:B------:R-:W3:Y:S01]  /*0470*/  LDG.E.64.CONSTANT R8, desc[UR6][R8.64] ;  /* 0x0000000608087981 */ /* 0x000ee2000c1e9b00 */
[----:B------:R-:W-:-:S04]  /*0480*/  IADD3 R10, P0, PT, R10, UR10, RZ ;  /* 0x0000000a0a0a7c10 */ /* 0x000fc8000ff1e0ff */
[----:B------:R-:W-:Y:S01]  /*0490*/  IADD3.X R11, PT, PT, R11, UR11, RZ, P0, !PT ;  /* 0x0000000b0b0b7c10 */ /* 0x000fe200087fe4ff */
[----:B------:R-:W-:-:S05]  /*04a0*/  VIADD R12, R12, UR4 ;  /* 0x000000040c0c7c36 */ /* 0x000fca0008000000 */
[----:B------:R-:W-:Y:S01]  /*04b0*/  ISETP.GE.AND P0, PT, R12, R0, PT ;  /* 0x000000000c00720c */ /* 0x000fe20003f06270 */
[-C--:B---3--:R-:W-:Y:S01]  /*04c0*/  FMUL R13, R9, R6.reuse ;  /* 0x00000006090d7220 */ /* 0x088fe20000400000 */
[----:B------:R-:W-:-:S03]  /*04d0*/  FMUL R16, R8, R6 ;  /* 0x0000000608107220 */ /* 0x000fc60000400000 */
[-C--:B--2---:R-:W-:Y:S01]  /*04e0*/  FFMA R14, R8, R2.reuse, -R13 ;  /* 0x00000002080e7223 */ /* 0x084fe2000000080d */
[----:B------:R-:W-:-:S05]  /*04f0*/  FFMA R15, R9, R2, R16 ;  /* 0x00000002090f7223 */ /* 0x000fca0000000010 */
[----:B------:R4:W-:Y:S02]  /*0500*/  STG.E.64 desc[UR6][R10.64], R14 ;  /* 0x0000000e0a007986 */ /* 0x0009e4000c101b06 */
[----:B------:R-:W-:Y:S05]  /*0510*/  @!P0 BRA `(.L_x_9) ;  /* 0xfffffffc00908947 */ /* 0x000fea000383ffff */
[----:B------:R-:W-:Y:S05]  /*0520*/  EXIT ;  /* 0x000000000000794d */ /* 0x000fea0003800000 */
.L_x_10:
        /* <DEDUP_REMOVED lines=13> */
.L_x_12:


//--------------------- .nv.shared.reserved.0     --------------------------
	.section	.nv.shared.reserved.0,"aw",@nobits
	.weak		__nv_reservedSMEM_offset_0_alias
	.size		__nv_reservedSMEM_offset_0_alias, 0, 64
	.other		__nv_reservedSMEM_offset_0_alias,@"STO_CUDA_RESERVED_SHARED STV_DEFAULT"
__nv_reservedSMEM_offset_0_alias:
	.zero		0
	.zero		64


//--------------------- .nv.constant0._Z18rope_float2_kernelILb0EEvPKfPfS1_PKliiii --------------------------
	.section	.nv.constant0._Z18rope_float2_kernelILb0EEvPKfPfS1_PKliiii,"a",@progbits
	.sectionflags	@""
	.align	4
.nv.constant0._Z18rope_float2_kernelILb0EEvPKfPfS1_PKliiii:
	.zero		944


//--------------------- .nv.constant0._Z18rope_float2_kernelILb1EEvPKfPfS1_PKliiii --------------------------
	.section	.nv.constant0._Z18rope_float2_kernelILb1EEvPKfPfS1_PKliiii,"a",@progbits
	.sectionflags	@""
	.align	4
.nv.constant0._Z18rope_float2_kernelILb1EEvPKfPfS1_PKliiii:
	.zero		944


//--------------------- SYMBOLS --------------------------

	.type		.nv.reservedSmem.offset0,@object
	.size		.nv.reservedSmem.offset0,0x4
